//
// Generated by NVIDIA NVVM Compiler
//
// Compiler Build ID: CL-36424714
// Cuda compilation tools, release 13.0, V13.0.88
// Based on NVVM 20.0.0
//

.version 9.0
.target sm_100
.address_size 64

	// .globl	_Z15double_elementsPfm

.visible .entry _Z15double_elementsPfm(
	.param .u64 .ptr .align 1 _Z15double_elementsPfm_param_0,
	.param .u64 _Z15double_elementsPfm_param_1
)
{
	.reg .pred 	%p<2>;
	.reg .b32 	%r<5>;
	.reg .b32 	%f<3>;
	.reg .b64 	%rd<7>;

	ld.param.u64 	%rd2, [_Z15double_elementsPfm_param_0];
	ld.param.u64 	%rd3, [_Z15double_elementsPfm_param_1];
	mov.u32 	%r1, %ctaid.x;
	mov.u32 	%r2, %ntid.x;
	mov.u32 	%r3, %tid.x;
	mad.lo.s32 	%r4, %r1, %r2, %r3;
	cvt.u64.u32 	%rd1, %r4;
	setp.le.u64 	%p1, %rd3, %rd1;
	@%p1 bra 	$L__BB0_2;
	cvta.to.global.u64 	%rd4, %rd2;
	shl.b64 	%rd5, %rd1, 2;
	add.s64 	%rd6, %rd4, %rd5;
	ld.global.f32 	%f1, [%rd6];
	add.f32 	%f2, %f1, %f1;
	st.global.f32 	[%rd6], %f2;
$L__BB0_2:
	ret;

}


// ===== COMPILED SASS (sm_100) =====

	.target	sm_100

	.elftype	@"ET_EXEC"


//--------------------- .note.nv.tkinfo           --------------------------
	.section	.note.nv.tkinfo,"",@"SHT_NOTE"
	.sectionflags	@"SHF_NOTE_NV_TKINFO"
	.tkinfo
        /*0018*/ 	.word	0x00000002
        /*0030*/ 	.string	""
        /*0030*/ 	.string	"ptxas"
        /*0030*/ 	.string	"Cuda compilation tools, release 13.0, V13.0.88"
        /*0030*/ 	.string	"Build cuda_13.0.r13.0/compiler.36424714_0"
        /*0030*/ 	.string	"-arch sm_100 -m 64 "



//--------------------- .note.nv.cuinfo           --------------------------
	.section	.note.nv.cuinfo,"",@"SHT_NOTE"
	.sectionflags	@"SHF_NOTE_NV_CUINFO"
        /*0018*/ 	.short	0x0002
        /*001a*/ 	.short	0x0064
        /*001c*/ 	.short	0x0082
	.zero		2


//--------------------- .nv.info                  --------------------------
	.section	.nv.info,"",@"SHT_CUDA_INFO"
	.align	4


	//----- nvinfo : EIATTR_REGCOUNT
	.align		4
        /*0000*/ 	.byte	0x04, 0x2f
        /*0002*/ 	.short	(.L_1 - .L_0)
	.align		4
.L_0:
        /*0004*/ 	.word	index@(_Z15double_elementsPfm)
        /*0008*/ 	.word	0x00000008


	//----- nvinfo : EIATTR_FRAME_SIZE
	.align		4
.L_1:
        /*000c*/ 	.byte	0x04, 0x11
        /*000e*/ 	.short	(.L_3 - .L_2)
	.align		4
.L_2:
        /*0010*/ 	.word	index@(_Z15double_elementsPfm)
        /*0014*/ 	.word	0x00000000


	//----- nvinfo : EIATTR_MIN_STACK_SIZE
	.align		4
.L_3:
        /*0018*/ 	.byte	0x04, 0x12
        /*001a*/ 	.short	(.L_5 - .L_4)
	.align		4
.L_4:
        /*001c*/ 	.word	index@(_Z15double_elementsPfm)
        /*0020*/ 	.word	0x00000000
.L_5:


//--------------------- .nv.compat                --------------------------
	.section	.nv.compat,"",@"SHT_CUDA_COMPAT_INFO"
	.align	4
        /*0000*/ 	.byte	0x02, 0x09, 0x00, 0x00, 0x02, 0x02, 0x01, 0x00, 0x02, 0x05, 0x05, 0x00, 0x03, 0x07, 0x01, 0x01
        /*0010*/ 	.byte	0x02, 0x03, 0x00, 0x00, 0x02, 0x06, 0x01, 0x00, 0x04, 0x0b, 0x08, 0x00, 0x09, 0x00, 0x00, 0x00
        /*0020*/ 	.byte	0x00, 0x00, 0x00, 0x00


//--------------------- .nv.info._Z15double_elementsPfm --------------------------
	.section	.nv.info._Z15double_elementsPfm,"",@"SHT_CUDA_INFO"
	.sectionflags	@""
	.align	4


	//----- nvinfo : EIATTR_CUDA_API_VERSION
	.align		4
        /*0000*/ 	.byte	0x04, 0x37
        /*0002*/ 	.short	(.L_7 - .L_6)
.L_6:
        /*0004*/ 	.word	0x00000082


	//----- nvinfo : EIATTR_KPARAM_INFO
	.align		4
.L_7:
        /*0008*/ 	.byte	0x04, 0x17
        /*000a*/ 	.short	(.L_9 - .L_8)
.L_8:
        /*000c*/ 	.word	0x00000000
        /*0010*/ 	.short	0x0001
        /*0012*/ 	.short	0x0008
        /*0014*/ 	.byte	0x00, 0xf0, 0x21, 0x00


	//----- nvinfo : EIATTR_KPARAM_INFO
	.align		4
.L_9:
        /*0018*/ 	.byte	0x04, 0x17
        /*001a*/ 	.short	(.L_11 - .L_10)
.L_10:
        /*001c*/ 	.word	0x00000000
        /*0020*/ 	.short	0x0000
        /*0022*/ 	.short	0x0000
        /*0024*/ 	.byte	0x00, 0xf5, 0x21, 0x00


	//----- nvinfo : EIATTR_SPARSE_MMA_MASK
	.align		4
.L_11:
        /*0028*/ 	.byte	0x03, 0x50
        /*002a*/ 	.short	0x0000


	//----- nvinfo : EIATTR_MAXREG_COUNT
	.align		4
        /*002c*/ 	.byte	0x03, 0x1b
        /*002e*/ 	.short	0x00ff


	//----- nvinfo : EIATTR_MERCURY_ISA_VERSION
	.align		4
        /*0030*/ 	.byte	0x03, 0x5f
        /*0032*/ 	.short	0x0101


	//----- nvinfo : EIATTR_VRC_CTA_INIT_COUNT
	.align		4
        /*0034*/ 	.byte	0x02, 0x4a
	.zero		1
	.zero		1


	//----- nvinfo : EIATTR_EXIT_INSTR_OFFSETS
	.align		4
        /*0038*/ 	.byte	0x04, 0x1c
        /*003a*/ 	.short	(.L_13 - .L_12)


	//   ....[0]....
.L_12:
        /*003c*/ 	.word	0x00000080


	//   ....[1]....
        /*0040*/ 	.word	0x00000100


	//----- nvinfo : EIATTR_CBANK_PARAM_SIZE
	.align		4
.L_13:
        /*0044*/ 	.byte	0x03, 0x19
        /*0046*/ 	.short	0x0010


	//----- nvinfo : EIATTR_PARAM_CBANK
	.align		4
        /*0048*/ 	.byte	0x04, 0x0a
        /*004a*/ 	.short	(.L_15 - .L_14)
	.align		4
.L_14:
        /*004c*/ 	.word	index@(.nv.constant0._Z15double_elementsPfm)
        /*0050*/ 	.short	0x0380
        /*0052*/ 	.short	0x0010


	//----- nvinfo : EIATTR_SW_WAR
	.align		4
.L_15:
        /*0054*/ 	.byte	0x04, 0x36
        /*0056*/ 	.short	(.L_17 - .L_16)
.L_16:
        /*0058*/ 	.word	0x00000008
.L_17:


//--------------------- .nv.callgraph             --------------------------
	.section	.nv.callgraph,"",@"SHT_CUDA_CALLGRAPH"
	.align	4
	.sectionentsize	8
	.align		4
        /*0000*/ 	.word	0x00000000
	.align		4
        /*0004*/ 	.word	0xffffffff
	.align		4
        /*0008*/ 	.word	0x00000000
	.align		4
        /*000c*/ 	.word	0xfffffffe
	.align		4
        /*0010*/ 	.word	0x00000000
	.align		4
        /*0014*/ 	.word	0xfffffffd
	.align		4
        /*0018*/ 	.word	0x00000000
	.align		4
        /*001c*/ 	.word	0xfffffffc


//--------------------- .text._Z15double_elementsPfm --------------------------
	.section	.text._Z15double_elementsPfm,"ax",@progbits
	.align	128
        .global         _Z15double_elementsPfm
        .type           _Z15double_elementsPfm,@function
        .size           _Z15double_elementsPfm,(.L_x_1 - _Z15double_elementsPfm)
        .other          _Z15double_elementsPfm,@"STO_CUDA_ENTRY STV_DEFAULT"
_Z15double_elementsPfm:
.text._Z15double_elementsPfm:
[----:B------:R-:W-:Y:S01]  /*0000*/  LDC R1, c[0x0][0x37c] ;  /* 0x0000df00ff017b82 */ /* 0x000fe20000000800 */
[----:B------:R-:W0:Y:S07]  /*0010*/  S2R R3, SR_TID.X ;  /* 0x0000000000037919 */ /* 0x000e2e0000002100 */
[----:B------:R-:W0:Y:S01]  /*0020*/  S2UR UR4, SR_CTAID.X ;  /* 0x00000000000479c3 */ /* 0x000e220000002500 */
[----:B------:R-:W1:Y:S07]  /*0030*/  LDCU.64 UR6, c[0x0][0x388] ;  /* 0x00007100ff0677ac */ /* 0x000e6e0008000a00 */
[----:B------:R-:W0:Y:S02]  /*0040*/  LDC R0, c[0x0][0x360] ;  /* 0x0000d800ff007b82 */ /* 0x000e240000000800 */
[----:B0-----:R-:W-:-:S05]  /*0050*/  IMAD R0, R0, UR4, R3 ;  /* 0x0000000400007c24 */ /* 0x001fca000f8e0203 */
[----:B-1----:R-:W-:-:S04]  /*0060*/  ISETP.GE.U32.AND P0, PT, R0, UR6, PT ;  /* 0x0000000600007c0c */ /* 0x002fc8000bf06070 */
[----:B------:R-:W-:-:S13]  /*0070*/  ISETP.GE.U32.AND.EX P0, PT, RZ, UR7, PT, P0 ;  /* 0x00000007ff007c0c */ /* 0x000fda000bf06100 */
[----:B------:R-:W-:Y:S05]  /*0080*/  @P0 EXIT ;  /* 0x000000000000094d */ /* 0x000fea0003800000 */
[----:B------:R-:W0:Y:S01]  /*0090*/  LDCU.64 UR6, c[0x0][0x380] ;  /* 0x00007000ff0677ac */ /* 0x000e220008000a00 */
[----:B------:R-:W1:Y:S01]  /*00a0*/  LDCU.64 UR4, c[0x0][0x358] ;  /* 0x00006b00ff0477ac */ /* 0x000e620008000a00 */
[----:B0-----:R-:W-:-:S04]  /*00b0*/  LEA R2, P0, R0, UR6, 0x2 ;  /* 0x0000000600027c11 */ /* 0x001fc8000f8010ff */
[----:B------:R-:W-:-:S05]  /*00c0*/  LEA.HI.X R3, R0, UR7, RZ, 0x2, P0 ;  /* 0x0000000700037c11 */ /* 0x000fca00080f14ff */
[----:B-1----:R-:W2:Y:S02]  /*00d0*/  LDG.E R0, desc[UR4][R2.64] ;  /* 0x0000000402007981 */ /* 0x002ea4000c1e1900 */
[----:B--2---:R-:W-:-:S05]  /*00e0*/  FADD R5, R0, R0 ;  /* 0x0000000000057221 */ /* 0x004fca0000000000 */
[----:B------:R-:W-:Y:S01]  /*00f0*/  STG.E desc[UR4][R2.64], R5 ;  /* 0x0000000502007986 */ /* 0x000fe2000c101904 */
[----:B------:R-:W-:Y:S05]  /*0100*/  EXIT ;  /* 0x000000000000794d */ /* 0x000fea0003800000 */
.L_x_0:
[----:B------:R-:W-:-:S00]  /*0110*/  BRA `(.L_x_0) ;  /* 0xfffffffc00fc7947 */ /* 0x000fc0000383ffff */
[----:B------:R-:W-:-:S00]  /*0120*/  NOP ;  /* 0x0000000000007918 */ /* 0x000fc00000000000 */
        /* <DEDUP_REMOVED lines=13> */
.L_x_1:


//--------------------- .nv.shared.reserved.0     --------------------------
	.section	.nv.shared.reserved.0,"aw",@nobits
	.weak		__nv_reservedSMEM_offset_0_alias
	.size		__nv_reservedSMEM_offset_0_alias, 0, 64
	.other		__nv_reservedSMEM_offset_0_alias,@"STO_CUDA_RESERVED_SHARED STV_DEFAULT"
__nv_reservedSMEM_offset_0_alias:
	.zero		0
	.zero		64


//--------------------- .nv.constant0._Z15double_elementsPfm --------------------------
	.section	.nv.constant0._Z15double_elementsPfm,"a",@progbits
	.sectionflags	@""
	.align	4
.nv.constant0._Z15double_elementsPfm:
	.zero		912


//--------------------- SYMBOLS --------------------------

	.type		.nv.reservedSmem.offset0,@object
	.size		.nv.reservedSmem.offset0,0x4
